//
// Generated by NVIDIA NVVM Compiler
//
// Compiler Build ID: CL-36424714
// Cuda compilation tools, release 13.0, V13.0.88
// Based on NVVM 20.0.0
//

.version 9.0
.target sm_100
.address_size 64

	// .globl	_Z6matmulPiS_S_S_

.visible .entry _Z6matmulPiS_S_S_(
	.param .u64 .ptr .align 1 _Z6matmulPiS_S_S__param_0,
	.param .u64 .ptr .align 1 _Z6matmulPiS_S_S__param_1,
	.param .u64 .ptr .align 1 _Z6matmulPiS_S_S__param_2,
	.param .u64 .ptr .align 1 _Z6matmulPiS_S_S__param_3
)
{
	.reg .pred 	%p<3>;
	.reg .b32 	%r<22>;
	.reg .b64 	%rd<17>;

	ld.param.u64 	%rd5, [_Z6matmulPiS_S_S__param_0];
	ld.param.u64 	%rd6, [_Z6matmulPiS_S_S__param_1];
	ld.param.u64 	%rd7, [_Z6matmulPiS_S_S__param_2];
	ld.param.u64 	%rd8, [_Z6matmulPiS_S_S__param_3];
	cvta.to.global.u64 	%rd1, %rd7;
	cvta.to.global.u64 	%rd2, %rd8;
	mov.u32 	%r1, %ctaid.x;
	mov.u32 	%r2, %tid.x;
	ld.global.u32 	%r8, [%rd2];
	mad.lo.s32 	%r9, %r8, %r1, %r2;
	mul.wide.s32 	%rd9, %r9, 4;
	add.s64 	%rd10, %rd1, %rd9;
	mov.b32 	%r10, 0;
	st.global.u32 	[%rd10], %r10;
	ld.global.u32 	%r20, [%rd2];
	setp.lt.s32 	%p1, %r20, 1;
	@%p1 bra 	$L__BB0_3;
	cvta.to.global.u64 	%rd3, %rd5;
	cvta.to.global.u64 	%rd4, %rd6;
	mov.b32 	%r21, 0;
$L__BB0_2:
	mul.lo.s32 	%r12, %r20, %r1;
	add.s32 	%r13, %r12, %r21;
	mul.wide.s32 	%rd11, %r13, 4;
	add.s64 	%rd12, %rd3, %rd11;
	ld.global.u32 	%r14, [%rd12];
	mad.lo.s32 	%r15, %r20, %r21, %r2;
	mul.wide.s32 	%rd13, %r15, 4;
	add.s64 	%rd14, %rd4, %rd13;
	ld.global.u32 	%r16, [%rd14];
	add.s32 	%r17, %r12, %r2;
	mul.wide.s32 	%rd15, %r17, 4;
	add.s64 	%rd16, %rd1, %rd15;
	ld.global.u32 	%r18, [%rd16];
	mad.lo.s32 	%r19, %r16, %r14, %r18;
	st.global.u32 	[%rd16], %r19;
	add.s32 	%r21, %r21, 1;
	ld.global.u32 	%r20, [%rd2];
	setp.lt.s32 	%p2, %r21, %r20;
	@%p2 bra 	$L__BB0_2;
$L__BB0_3:
	ret;

}


// ===== COMPILED SASS (sm_100) =====

	.target	sm_100

	.elftype	@"ET_EXEC"


//--------------------- .note.nv.tkinfo           --------------------------
	.section	.note.nv.tkinfo,"",@"SHT_NOTE"
	.sectionflags	@"SHF_NOTE_NV_TKINFO"
	.tkinfo
        /*0018*/ 	.word	0x00000002
        /*0030*/ 	.string	""
        /*0030*/ 	.string	"ptxas"
        /*0030*/ 	.string	"Cuda compilation tools, release 13.0, V13.0.88"
        /*0030*/ 	.string	"Build cuda_13.0.r13.0/compiler.36424714_0"
        /*0030*/ 	.string	"-arch sm_100 -m 64 "



//--------------------- .note.nv.cuinfo           --------------------------
	.section	.note.nv.cuinfo,"",@"SHT_NOTE"
	.sectionflags	@"SHF_NOTE_NV_CUINFO"
        /*0018*/ 	.short	0x0002
        /*001a*/ 	.short	0x0064
        /*001c*/ 	.short	0x0082
	.zero		2


//--------------------- .nv.info                  --------------------------
	.section	.nv.info,"",@"SHT_CUDA_INFO"
	.align	4


	//----- nvinfo : EIATTR_REGCOUNT
	.align		4
        /*0000*/ 	.byte	0x04, 0x2f
        /*0002*/ 	.short	(.L_1 - .L_0)
	.align		4
.L_0:
        /*0004*/ 	.word	index@(_Z6matmulPiS_S_S_)
        /*0008*/ 	.word	0x00000016


	//----- nvinfo : EIATTR_FRAME_SIZE
	.align		4
.L_1:
        /*000c*/ 	.byte	0x04, 0x11
        /*000e*/ 	.short	(.L_3 - .L_2)
	.align		4
.L_2:
        /*0010*/ 	.word	index@(_Z6matmulPiS_S_S_)
        /*0014*/ 	.word	0x00000000


	//----- nvinfo : EIATTR_MIN_STACK_SIZE
	.align		4
.L_3:
        /*0018*/ 	.byte	0x04, 0x12
        /*001a*/ 	.short	(.L_5 - .L_4)
	.align		4
.L_4:
        /*001c*/ 	.word	index@(_Z6matmulPiS_S_S_)
        /*0020*/ 	.word	0x00000000
.L_5:


//--------------------- .nv.compat                --------------------------
	.section	.nv.compat,"",@"SHT_CUDA_COMPAT_INFO"
	.align	4
        /*0000*/ 	.byte	0x02, 0x09, 0x00, 0x00, 0x02, 0x02, 0x01, 0x00, 0x02, 0x05, 0x05, 0x00, 0x03, 0x07, 0x01, 0x01
        /*0010*/ 	.byte	0x02, 0x03, 0x00, 0x00, 0x02, 0x06, 0x01, 0x00, 0x04, 0x0b, 0x08, 0x00, 0x09, 0x00, 0x00, 0x00
        /*0020*/ 	.byte	0x00, 0x00, 0x00, 0x00


//--------------------- .nv.info._Z6matmulPiS_S_S_ --------------------------
	.section	.nv.info._Z6matmulPiS_S_S_,"",@"SHT_CUDA_INFO"
	.sectionflags	@""
	.align	4


	//----- nvinfo : EIATTR_CUDA_API_VERSION
	.align		4
        /*0000*/ 	.byte	0x04, 0x37
        /*0002*/ 	.short	(.L_7 - .L_6)
.L_6:
        /*0004*/ 	.word	0x00000082


	//----- nvinfo : EIATTR_KPARAM_INFO
	.align		4
.L_7:
        /*0008*/ 	.byte	0x04, 0x17
        /*000a*/ 	.short	(.L_9 - .L_8)
.L_8:
        /*000c*/ 	.word	0x00000000
        /*0010*/ 	.short	0x0003
        /*0012*/ 	.short	0x0018
        /*0014*/ 	.byte	0x00, 0xf5, 0x21, 0x00


	//----- nvinfo : EIATTR_KPARAM_INFO
	.align		4
.L_9:
        /*0018*/ 	.byte	0x04, 0x17
        /*001a*/ 	.short	(.L_11 - .L_10)
.L_10:
        /*001c*/ 	.word	0x00000000
        /*0020*/ 	.short	0x0002
        /*0022*/ 	.short	0x0010
        /*0024*/ 	.byte	0x00, 0xf5, 0x21, 0x00


	//----- nvinfo : EIATTR_KPARAM_INFO
	.align		4
.L_11:
        /*0028*/ 	.byte	0x04, 0x17
        /*002a*/ 	.short	(.L_13 - .L_12)
.L_12:
        /*002c*/ 	.word	0x00000000
        /*0030*/ 	.short	0x0001
        /*0032*/ 	.short	0x0008
        /*0034*/ 	.byte	0x00, 0xf5, 0x21, 0x00


	//----- nvinfo : EIATTR_KPARAM_INFO
	.align		4
.L_13:
        /*0038*/ 	.byte	0x04, 0x17
        /*003a*/ 	.short	(.L_15 - .L_14)
.L_14:
        /*003c*/ 	.word	0x00000000
        /*0040*/ 	.short	0x0000
        /*0042*/ 	.short	0x0000
        /*0044*/ 	.byte	0x00, 0xf5, 0x21, 0x00


	//----- nvinfo : EIATTR_SPARSE_MMA_MASK
	.align		4
.L_15:
        /*0048*/ 	.byte	0x03, 0x50
        /*004a*/ 	.short	0x0000


	//----- nvinfo : EIATTR_MAXREG_COUNT
	.align		4
        /*004c*/ 	.byte	0x03, 0x1b
        /*004e*/ 	.short	0x00ff


	//----- nvinfo : EIATTR_MERCURY_ISA_VERSION
	.align		4
        /*0050*/ 	.byte	0x03, 0x5f
        /*0052*/ 	.short	0x0101


	//----- nvinfo : EIATTR_VRC_CTA_INIT_COUNT
	.align		4
        /*0054*/ 	.byte	0x02, 0x4a
	.zero		1
	.zero		1


	//----- nvinfo : EIATTR_EXIT_INSTR_OFFSETS
	.align		4
        /*0058*/ 	.byte	0x04, 0x1c
        /*005a*/ 	.short	(.L_17 - .L_16)


	//   ....[0]....
.L_16:
        /*005c*/ 	.word	0x000000c0


	//   ....[1]....
        /*0060*/ 	.word	0x000001f0


	//----- nvinfo : EIATTR_CBANK_PARAM_SIZE
	.align		4
.L_17:
        /*0064*/ 	.byte	0x03, 0x19
        /*0066*/ 	.short	0x0020


	//----- nvinfo : EIATTR_PARAM_CBANK
	.align		4
        /*0068*/ 	.byte	0x04, 0x0a
        /*006a*/ 	.short	(.L_19 - .L_18)
	.align		4
.L_18:
        /*006c*/ 	.word	index@(.nv.constant0._Z6matmulPiS_S_S_)
        /*0070*/ 	.short	0x0380
        /*0072*/ 	.short	0x0020


	//----- nvinfo : EIATTR_SW_WAR
	.align		4
.L_19:
        /*0074*/ 	.byte	0x04, 0x36
        /*0076*/ 	.short	(.L_21 - .L_20)
.L_20:
        /*0078*/ 	.word	0x00000008
.L_21:


//--------------------- .nv.callgraph             --------------------------
	.section	.nv.callgraph,"",@"SHT_CUDA_CALLGRAPH"
	.align	4
	.sectionentsize	8
	.align		4
        /*0000*/ 	.word	0x00000000
	.align		4
        /*0004*/ 	.word	0xffffffff
	.align		4
        /*0008*/ 	.word	0x00000000
	.align		4
        /*000c*/ 	.word	0xfffffffe
	.align		4
        /*0010*/ 	.word	0x00000000
	.align		4
        /*0014*/ 	.word	0xfffffffd
	.align		4
        /*0018*/ 	.word	0x00000000
	.align		4
        /*001c*/ 	.word	0xfffffffc


//--------------------- .text._Z6matmulPiS_S_S_   --------------------------
	.section	.text._Z6matmulPiS_S_S_,"ax",@progbits
	.align	128
        .global         _Z6matmulPiS_S_S_
        .type           _Z6matmulPiS_S_S_,@function
        .size           _Z6matmulPiS_S_S_,(.L_x_2 - _Z6matmulPiS_S_S_)
        .other          _Z6matmulPiS_S_S_,@"STO_CUDA_ENTRY STV_DEFAULT"
_Z6matmulPiS_S_S_:
.text._Z6matmulPiS_S_S_:
[----:B------:R-:W-:Y:S08]  /*0000*/  LDC R1, c[0x0][0x37c] ;  /* 0x0000df00ff017b82 */ /* 0x000ff00000000800 */
[----:B------:R-:W0:Y:S01]  /*0010*/  LDC.64 R2, c[0x0][0x398] ;  /* 0x0000e600ff027b82 */ /* 0x000e220000000a00 */
[----:B------:R-:W0:Y:S01]  /*0020*/  LDCU.64 UR4, c[0x0][0x358] ;  /* 0x00006b00ff0477ac */ /* 0x000e220008000a00 */
[----:B------:R-:W1:Y:S06]  /*0030*/  S2R R19, SR_TID.X ;  /* 0x0000000000137919 */ /* 0x000e6c0000002100 */
[----:B------:R-:W1:Y:S08]  /*0040*/  S2UR UR6, SR_CTAID.X ;  /* 0x00000000000679c3 */ /* 0x000e700000002500 */
[----:B------:R-:W2:Y:S01]  /*0050*/  LDC.64 R4, c[0x0][0x390] ;  /* 0x0000e400ff047b82 */ /* 0x000ea20000000a00 */
[----:B0-----:R-:W1:Y:S02]  /*0060*/  LDG.E R0, desc[UR4][R2.64] ;  /* 0x0000000402007981 */ /* 0x001e64000c1e1900 */
[----:B-1----:R-:W-:-:S04]  /*0070*/  IMAD R7, R0, UR6, R19 ;  /* 0x0000000600077c24 */ /* 0x002fc8000f8e0213 */
[----:B--2---:R-:W-:-:S05]  /*0080*/  IMAD.WIDE R6, R7, 0x4, R4 ;  /* 0x0000000407067825 */ /* 0x004fca00078e0204 */
[----:B------:R0:W-:Y:S04]  /*0090*/  STG.E desc[UR4][R6.64], RZ ;  /* 0x000000ff06007986 */ /* 0x0001e8000c101904 */
[----:B------:R-:W2:Y:S02]  /*00a0*/  LDG.E R0, desc[UR4][R2.64] ;  /* 0x0000000402007981 */ /* 0x000ea4000c1e1900 */
[----:B--2---:R-:W-:-:S13]  /*00b0*/  ISETP.GE.AND P0, PT, R0, 0x1, PT ;  /* 0x000000010000780c */ /* 0x004fda0003f06270 */
[----:B0-----:R-:W-:Y:S05]  /*00c0*/  @!P0 EXIT ;  /* 0x000000000000894d */ /* 0x001fea0003800000 */
[----:B------:R-:W-:-:S07]  /*00d0*/  HFMA2 R13, -RZ, RZ, 0, 0 ;  /* 0x00000000ff0d7431 */ /* 0x000fce00000001ff */
.L_x_0:
[----:B------:R-:W0:Y:S01]  /*00e0*/  LDC.64 R6, c[0x0][0x380] ;  /* 0x0000e000ff067b82 */ /* 0x000e220000000a00 */
[C---:B------:R-:W-:Y:S02]  /*00f0*/  IMAD R11, R0.reuse, UR6, R13 ;  /* 0x00000006000b7c24 */ /* 0x040fe4000f8e020d */
[--C-:B------:R-:W-:Y:S02]  /*0100*/  IMAD R15, R13, R0, R19.reuse ;  /* 0x000000000d0f7224 */ /* 0x100fe400078e0213 */
[----:B------:R-:W-:-:S03]  /*0110*/  IMAD R17, R0, UR6, R19 ;  /* 0x0000000600117c24 */ /* 0x000fc6000f8e0213 */
[----:B------:R-:W1:Y:S01]  /*0120*/  LDC.64 R8, c[0x0][0x388] ;  /* 0x0000e200ff087b82 */ /* 0x000e620000000a00 */
[----:B0-----:R-:W-:-:S04]  /*0130*/  IMAD.WIDE R6, R11, 0x4, R6 ;  /* 0x000000040b067825 */ /* 0x001fc800078e0206 */
[----:B------:R-:W-:Y:S02]  /*0140*/  IMAD.WIDE R10, R17, 0x4, R4 ;  /* 0x00000004110a7825 */ /* 0x000fe400078e0204 */
[----:B------:R-:W2:Y:S02]  /*0150*/  LDG.E R6, desc[UR4][R6.64] ;  /* 0x0000000406067981 */ /* 0x000ea4000c1e1900 */
[----:B-1----:R-:W-:Y:S02]  /*0160*/  IMAD.WIDE R8, R15, 0x4, R8 ;  /* 0x000000040f087825 */ /* 0x002fe400078e0208 */
[----:B------:R-:W2:Y:S04]  /*0170*/  LDG.E R0, desc[UR4][R10.64] ;  /* 0x000000040a007981 */ /* 0x000ea8000c1e1900 */
[----:B------:R-:W2:Y:S02]  /*0180*/  LDG.E R9, desc[UR4][R8.64] ;  /* 0x0000000408097981 */ /* 0x000ea4000c1e1900 */
[----:B--2---:R-:W-:-:S05]  /*0190*/  IMAD R15, R6, R9, R0 ;  /* 0x00000009060f7224 */ /* 0x004fca00078e0200 */
[----:B------:R0:W-:Y:S04]  /*01a0*/  STG.E desc[UR4][R10.64], R15 ;  /* 0x0000000f0a007986 */ /* 0x0001e8000c101904 */
[----:B------:R-:W2:Y:S01]  /*01b0*/  LDG.E R0, desc[UR4][R2.64] ;  /* 0x0000000402007981 */ /* 0x000ea2000c1e1900 */
[----:B------:R-:W-:-:S04]  /*01c0*/  IADD3 R13, PT, PT, R13, 0x1, RZ ;  /* 0x000000010d0d7810 */ /* 0x000fc80007ffe0ff */
[----:B--2---:R-:W-:-:S13]  /*01d0*/  ISETP.GE.AND P0, PT, R13, R0, PT ;  /* 0x000000000d00720c */ /* 0x004fda0003f06270 */
[----:B0-----:R-:W-:Y:S05]  /*01e0*/  @!P0 BRA `(.L_x_0) ;  /* 0xfffffffc00bc8947 */ /* 0x001fea000383ffff */
[----:B------:R-:W-:Y:S05]  /*01f0*/  EXIT ;  /* 0x000000000000794d */ /* 0x000fea0003800000 */
.L_x_1:
[----:B------:R-:W-:-:S00]  /*0200*/  BRA `(.L_x_1) ;  /* 0xfffffffc00fc7947 */ /* 0x000fc0000383ffff */
[----:B------:R-:W-:-:S00]  /*0210*/  NOP ;  /* 0x0000000000007918 */ /* 0x000fc00000000000 */
        /* <DEDUP_REMOVED lines=14> */
.L_x_2:


//--------------------- .nv.shared.reserved.0     --------------------------
	.section	.nv.shared.reserved.0,"aw",@nobits
	.weak		__nv_reservedSMEM_offset_0_alias
	.size		__nv_reservedSMEM_offset_0_alias, 0, 64
	.other		__nv_reservedSMEM_offset_0_alias,@"STO_CUDA_RESERVED_SHARED STV_DEFAULT"
__nv_reservedSMEM_offset_0_alias:
	.zero		0
	.zero		64


//--------------------- .nv.constant0._Z6matmulPiS_S_S_ --------------------------
	.section	.nv.constant0._Z6matmulPiS_S_S_,"a",@progbits
	.sectionflags	@""
	.align	4
.nv.constant0._Z6matmulPiS_S_S_:
	.zero		928


//--------------------- SYMBOLS --------------------------

	.type		.nv.reservedSmem.offset0,@object
	.size		.nv.reservedSmem.offset0,0x4
